//
// Generated by NVIDIA NVVM Compiler
//
// Compiler Build ID: CL-36424714
// Cuda compilation tools, release 13.0, V13.0.88
// Based on NVVM 20.0.0
//

.version 9.0
.target sm_100
.address_size 64

	// .globl	_Z7vec_addPiS_S_

.visible .entry _Z7vec_addPiS_S_(
	.param .u64 .ptr .align 1 _Z7vec_addPiS_S__param_0,
	.param .u64 .ptr .align 1 _Z7vec_addPiS_S__param_1,
	.param .u64 .ptr .align 1 _Z7vec_addPiS_S__param_2
)
{
	.reg .b32 	%r<5>;
	.reg .b64 	%rd<11>;

	ld.param.u64 	%rd1, [_Z7vec_addPiS_S__param_0];
	ld.param.u64 	%rd2, [_Z7vec_addPiS_S__param_1];
	ld.param.u64 	%rd3, [_Z7vec_addPiS_S__param_2];
	cvta.to.global.u64 	%rd4, %rd1;
	cvta.to.global.u64 	%rd5, %rd3;
	cvta.to.global.u64 	%rd6, %rd2;
	mov.u32 	%r1, %tid.x;
	mul.wide.u32 	%rd7, %r1, 4;
	add.s64 	%rd8, %rd6, %rd7;
	ld.global.u32 	%r2, [%rd8];
	add.s64 	%rd9, %rd5, %rd7;
	ld.global.u32 	%r3, [%rd9];
	add.s32 	%r4, %r3, %r2;
	add.s64 	%rd10, %rd4, %rd7;
	st.global.u32 	[%rd10], %r4;
	ret;

}


// ===== COMPILED SASS (sm_100) =====

	.target	sm_100

	.elftype	@"ET_EXEC"


//--------------------- .note.nv.tkinfo           --------------------------
	.section	.note.nv.tkinfo,"",@"SHT_NOTE"
	.sectionflags	@"SHF_NOTE_NV_TKINFO"
	.tkinfo
        /*0018*/ 	.word	0x00000002
        /*0030*/ 	.string	""
        /*0030*/ 	.string	"ptxas"
        /*0030*/ 	.string	"Cuda compilation tools, release 13.0, V13.0.88"
        /*0030*/ 	.string	"Build cuda_13.0.r13.0/compiler.36424714_0"
        /*0030*/ 	.string	"-arch sm_100 -m 64 "



//--------------------- .note.nv.cuinfo           --------------------------
	.section	.note.nv.cuinfo,"",@"SHT_NOTE"
	.sectionflags	@"SHF_NOTE_NV_CUINFO"
        /*0018*/ 	.short	0x0002
        /*001a*/ 	.short	0x0064
        /*001c*/ 	.short	0x0082
	.zero		2


//--------------------- .nv.info                  --------------------------
	.section	.nv.info,"",@"SHT_CUDA_INFO"
	.align	4


	//----- nvinfo : EIATTR_REGCOUNT
	.align		4
        /*0000*/ 	.byte	0x04, 0x2f
        /*0002*/ 	.short	(.L_1 - .L_0)
	.align		4
.L_0:
        /*0004*/ 	.word	index@(_Z7vec_addPiS_S_)
        /*0008*/ 	.word	0x0000000c


	//----- nvinfo : EIATTR_FRAME_SIZE
	.align		4
.L_1:
        /*000c*/ 	.byte	0x04, 0x11
        /*000e*/ 	.short	(.L_3 - .L_2)
	.align		4
.L_2:
        /*0010*/ 	.word	index@(_Z7vec_addPiS_S_)
        /*0014*/ 	.word	0x00000000


	//----- nvinfo : EIATTR_MIN_STACK_SIZE
	.align		4
.L_3:
        /*0018*/ 	.byte	0x04, 0x12
        /*001a*/ 	.short	(.L_5 - .L_4)
	.align		4
.L_4:
        /*001c*/ 	.word	index@(_Z7vec_addPiS_S_)
        /*0020*/ 	.word	0x00000000
.L_5:


//--------------------- .nv.compat                --------------------------
	.section	.nv.compat,"",@"SHT_CUDA_COMPAT_INFO"
	.align	4
        /*0000*/ 	.byte	0x02, 0x09, 0x00, 0x00, 0x02, 0x02, 0x01, 0x00, 0x02, 0x05, 0x05, 0x00, 0x03, 0x07, 0x01, 0x01
        /*0010*/ 	.byte	0x02, 0x03, 0x00, 0x00, 0x02, 0x06, 0x01, 0x00, 0x04, 0x0b, 0x08, 0x00, 0x09, 0x00, 0x00, 0x00
        /*0020*/ 	.byte	0x00, 0x00, 0x00, 0x00


//--------------------- .nv.info._Z7vec_addPiS_S_ --------------------------
	.section	.nv.info._Z7vec_addPiS_S_,"",@"SHT_CUDA_INFO"
	.sectionflags	@""
	.align	4


	//----- nvinfo : EIATTR_CUDA_API_VERSION
	.align		4
        /*0000*/ 	.byte	0x04, 0x37
        /*0002*/ 	.short	(.L_7 - .L_6)
.L_6:
        /*0004*/ 	.word	0x00000082


	//----- nvinfo : EIATTR_KPARAM_INFO
	.align		4
.L_7:
        /*0008*/ 	.byte	0x04, 0x17
        /*000a*/ 	.short	(.L_9 - .L_8)
.L_8:
        /*000c*/ 	.word	0x00000000
        /*0010*/ 	.short	0x0002
        /*0012*/ 	.short	0x0010
        /*0014*/ 	.byte	0x00, 0xf5, 0x21, 0x00


	//----- nvinfo : EIATTR_KPARAM_INFO
	.align		4
.L_9:
        /*0018*/ 	.byte	0x04, 0x17
        /*001a*/ 	.short	(.L_11 - .L_10)
.L_10:
        /*001c*/ 	.word	0x00000000
        /*0020*/ 	.short	0x0001
        /*0022*/ 	.short	0x0008
        /*0024*/ 	.byte	0x00, 0xf5, 0x21, 0x00


	//----- nvinfo : EIATTR_KPARAM_INFO
	.align		4
.L_11:
        /*0028*/ 	.byte	0x04, 0x17
        /*002a*/ 	.short	(.L_13 - .L_12)
.L_12:
        /*002c*/ 	.word	0x00000000
        /*0030*/ 	.short	0x0000
        /*0032*/ 	.short	0x0000
        /*0034*/ 	.byte	0x00, 0xf5, 0x21, 0x00


	//----- nvinfo : EIATTR_SPARSE_MMA_MASK
	.align		4
.L_13:
        /*0038*/ 	.byte	0x03, 0x50
        /*003a*/ 	.short	0x0000


	//----- nvinfo : EIATTR_MAXREG_COUNT
	.align		4
        /*003c*/ 	.byte	0x03, 0x1b
        /*003e*/ 	.short	0x00ff


	//----- nvinfo : EIATTR_MERCURY_ISA_VERSION
	.align		4
        /*0040*/ 	.byte	0x03, 0x5f
        /*0042*/ 	.short	0x0101


	//----- nvinfo : EIATTR_VRC_CTA_INIT_COUNT
	.align		4
        /*0044*/ 	.byte	0x02, 0x4a
	.zero		1
	.zero		1


	//----- nvinfo : EIATTR_EXIT_INSTR_OFFSETS
	.align		4
        /*0048*/ 	.byte	0x04, 0x1c
        /*004a*/ 	.short	(.L_15 - .L_14)


	//   ....[0]....
.L_14:
        /*004c*/ 	.word	0x000000d0


	//----- nvinfo : EIATTR_CBANK_PARAM_SIZE
	.align		4
.L_15:
        /*0050*/ 	.byte	0x03, 0x19
        /*0052*/ 	.short	0x0018


	//----- nvinfo : EIATTR_PARAM_CBANK
	.align		4
        /*0054*/ 	.byte	0x04, 0x0a
        /*0056*/ 	.short	(.L_17 - .L_16)
	.align		4
.L_16:
        /*0058*/ 	.word	index@(.nv.constant0._Z7vec_addPiS_S_)
        /*005c*/ 	.short	0x0380
        /*005e*/ 	.short	0x0018


	//----- nvinfo : EIATTR_SW_WAR
	.align		4
.L_17:
        /*0060*/ 	.byte	0x04, 0x36
        /*0062*/ 	.short	(.L_19 - .L_18)
.L_18:
        /*0064*/ 	.word	0x00000008
.L_19:


//--------------------- .nv.callgraph             --------------------------
	.section	.nv.callgraph,"",@"SHT_CUDA_CALLGRAPH"
	.align	4
	.sectionentsize	8
	.align		4
        /*0000*/ 	.word	0x00000000
	.align		4
        /*0004*/ 	.word	0xffffffff
	.align		4
        /*0008*/ 	.word	0x00000000
	.align		4
        /*000c*/ 	.word	0xfffffffe
	.align		4
        /*0010*/ 	.word	0x00000000
	.align		4
        /*0014*/ 	.word	0xfffffffd
	.align		4
        /*0018*/ 	.word	0x00000000
	.align		4
        /*001c*/ 	.word	0xfffffffc


//--------------------- .text._Z7vec_addPiS_S_    --------------------------
	.section	.text._Z7vec_addPiS_S_,"ax",@progbits
	.align	128
        .global         _Z7vec_addPiS_S_
        .type           _Z7vec_addPiS_S_,@function
        .size           _Z7vec_addPiS_S_,(.L_x_1 - _Z7vec_addPiS_S_)
        .other          _Z7vec_addPiS_S_,@"STO_CUDA_ENTRY STV_DEFAULT"
_Z7vec_addPiS_S_:
.text._Z7vec_addPiS_S_:
[----:B------:R-:W-:Y:S01]  /*0000*/  LDC R1, c[0x0][0x37c] ;  /* 0x0000df00ff017b82 */ /* 0x000fe20000000800 */
[----:B------:R-:W0:Y:S07]  /*0010*/  S2R R9, SR_TID.X ;  /* 0x0000000000097919 */ /* 0x000e2e0000002100 */
[----:B------:R-:W0:Y:S01]  /*0020*/  LDC.64 R2, c[0x0][0x388] ;  /* 0x0000e200ff027b82 */ /* 0x000e220000000a00 */
[----:B------:R-:W1:Y:S07]  /*0030*/  LDCU.64 UR4, c[0x0][0x358] ;  /* 0x00006b00ff0477ac */ /* 0x000e6e0008000a00 */
[----:B------:R-:W2:Y:S08]  /*0040*/  LDC.64 R4, c[0x0][0x390] ;  /* 0x0000e400ff047b82 */ /* 0x000eb00000000a00 */
[----:B------:R-:W3:Y:S01]  /*0050*/  LDC.64 R6, c[0x0][0x380] ;  /* 0x0000e000ff067b82 */ /* 0x000ee20000000a00 */
[----:B0-----:R-:W-:-:S04]  /*0060*/  IMAD.WIDE.U32 R2, R9, 0x4, R2 ;  /* 0x0000000409027825 */ /* 0x001fc800078e0002 */
[C---:B--2---:R-:W-:Y:S02]  /*0070*/  IMAD.WIDE.U32 R4, R9.reuse, 0x4, R4 ;  /* 0x0000000409047825 */ /* 0x044fe400078e0004 */
[----:B-1----:R-:W2:Y:S04]  /*0080*/  LDG.E R2, desc[UR4][R2.64] ;  /* 0x0000000402027981 */ /* 0x002ea8000c1e1900 */
[----:B------:R-:W2:Y:S01]  /*0090*/  LDG.E R5, desc[UR4][R4.64] ;  /* 0x0000000404057981 */ /* 0x000ea2000c1e1900 */
[----:B---3--:R-:W-:Y:S01]  /*00a0*/  IMAD.WIDE.U32 R6, R9, 0x4, R6 ;  /* 0x0000000409067825 */ /* 0x008fe200078e0006 */
[----:B--2---:R-:W-:-:S05]  /*00b0*/  IADD3 R9, PT, PT, R2, R5, RZ ;  /* 0x0000000502097210 */ /* 0x004fca0007ffe0ff */
[----:B------:R-:W-:Y:S01]  /*00c0*/  STG.E desc[UR4][R6.64], R9 ;  /* 0x0000000906007986 */ /* 0x000fe2000c101904 */
[----:B------:R-:W-:Y:S05]  /*00d0*/  EXIT ;  /* 0x000000000000794d */ /* 0x000fea0003800000 */
.L_x_0:
[----:B------:R-:W-:-:S00]  /*00e0*/  BRA `(.L_x_0) ;  /* 0xfffffffc00fc7947 */ /* 0x000fc0000383ffff */
[----:B------:R-:W-:-:S00]  /*00f0*/  NOP ;  /* 0x0000000000007918 */ /* 0x000fc00000000000 */
        /* <DEDUP_REMOVED lines=8> */
.L_x_1:


//--------------------- .nv.shared.reserved.0     --------------------------
	.section	.nv.shared.reserved.0,"aw",@nobits
	.weak		__nv_reservedSMEM_offset_0_alias
	.size		__nv_reservedSMEM_offset_0_alias, 0, 64
	.other		__nv_reservedSMEM_offset_0_alias,@"STO_CUDA_RESERVED_SHARED STV_DEFAULT"
__nv_reservedSMEM_offset_0_alias:
	.zero		0
	.zero		64


//--------------------- .nv.constant0._Z7vec_addPiS_S_ --------------------------
	.section	.nv.constant0._Z7vec_addPiS_S_,"a",@progbits
	.sectionflags	@""
	.align	4
.nv.constant0._Z7vec_addPiS_S_:
	.zero		920


//--------------------- SYMBOLS --------------------------

	.type		.nv.reservedSmem.offset0,@object
	.size		.nv.reservedSmem.offset0,0x4
